//
// Generated by NVIDIA NVVM Compiler
//
// Compiler Build ID: CL-36424714
// Cuda compilation tools, release 13.0, V13.0.88
// Based on NVVM 20.0.0
//

.version 9.0
.target sm_100
.address_size 64

	// .globl	_Z6VecAddPfS_S_i

.visible .entry _Z6VecAddPfS_S_i(
	.param .u64 .ptr .align 1 _Z6VecAddPfS_S_i_param_0,
	.param .u64 .ptr .align 1 _Z6VecAddPfS_S_i_param_1,
	.param .u64 .ptr .align 1 _Z6VecAddPfS_S_i_param_2,
	.param .u32 _Z6VecAddPfS_S_i_param_3
)
{
	.reg .pred 	%p<12>;
	.reg .b32 	%r<74>;
	.reg .b32 	%f<55>;
	.reg .b64 	%rd<60>;

	ld.param.u64 	%rd9, [_Z6VecAddPfS_S_i_param_0];
	ld.param.u64 	%rd10, [_Z6VecAddPfS_S_i_param_1];
	ld.param.u64 	%rd8, [_Z6VecAddPfS_S_i_param_2];
	ld.param.u32 	%r41, [_Z6VecAddPfS_S_i_param_3];
	cvta.to.global.u64 	%rd1, %rd10;
	cvta.to.global.u64 	%rd2, %rd9;
	mov.u32 	%r42, %ntid.x;
	mov.u32 	%r43, %ctaid.x;
	mov.u32 	%r44, %tid.x;
	mad.lo.s32 	%r1, %r42, %r43, %r44;
	mov.u32 	%r45, %ntid.y;
	mov.u32 	%r46, %ctaid.y;
	mul.lo.s32 	%r2, %r45, %r46;
	mov.u32 	%r3, %tid.y;
	add.s32 	%r47, %r2, %r3;
	max.s32 	%r48, %r1, %r47;
	setp.ge.s32 	%p1, %r48, %r41;
	setp.lt.s32 	%p2, %r41, 1;
	or.pred  	%p3, %p1, %p2;
	@%p3 bra 	$L__BB0_12;
	cvta.to.global.u64 	%rd11, %rd8;
	mul.lo.s32 	%r50, %r41, %r1;
	cvt.s64.s32 	%rd3, %r50;
	cvt.u64.u32 	%rd12, %r47;
	add.s64 	%rd13, %rd3, %rd12;
	shl.b64 	%rd14, %rd13, 2;
	add.s64 	%rd4, %rd11, %rd14;
	ld.global.f32 	%f52, [%rd4];
	and.b32  	%r5, %r41, 7;
	setp.lt.u32 	%p4, %r41, 8;
	mov.b32 	%r72, 0;
	@%p4 bra 	$L__BB0_4;
	and.b32  	%r72, %r41, 2147483640;
	neg.s32 	%r70, %r72;
	add.s32 	%r51, %r3, %r41;
	add.s32 	%r69, %r51, %r2;
	shl.b32 	%r9, %r41, 3;
	shl.b32 	%r52, %r41, 1;
	add.s32 	%r68, %r47, %r52;
	mad.lo.s32 	%r67, %r41, 3, %r47;
	shl.b32 	%r53, %r41, 2;
	add.s32 	%r66, %r47, %r53;
	mad.lo.s32 	%r65, %r41, 5, %r47;
	mad.lo.s32 	%r64, %r41, 6, %r47;
	mad.lo.s32 	%r63, %r41, 7, %r47;
	shl.b64 	%rd15, %rd3, 2;
	add.s64 	%rd16, %rd15, %rd2;
	add.s64 	%rd59, %rd16, 16;
	mov.u32 	%r62, %r47;
$L__BB0_3:
	.pragma "nounroll";
	ld.global.f32 	%f9, [%rd59+-16];
	mul.wide.u32 	%rd17, %r62, 4;
	add.s64 	%rd18, %rd1, %rd17;
	ld.global.f32 	%f10, [%rd18];
	fma.rn.f32 	%f11, %f9, %f10, %f52;
	st.global.f32 	[%rd4], %f11;
	ld.global.f32 	%f12, [%rd59+-12];
	mul.wide.u32 	%rd19, %r69, 4;
	add.s64 	%rd20, %rd1, %rd19;
	ld.global.f32 	%f13, [%rd20];
	fma.rn.f32 	%f14, %f12, %f13, %f11;
	st.global.f32 	[%rd4], %f14;
	ld.global.f32 	%f15, [%rd59+-8];
	mul.wide.u32 	%rd21, %r68, 4;
	add.s64 	%rd22, %rd1, %rd21;
	ld.global.f32 	%f16, [%rd22];
	fma.rn.f32 	%f17, %f15, %f16, %f14;
	st.global.f32 	[%rd4], %f17;
	ld.global.f32 	%f18, [%rd59+-4];
	mul.wide.u32 	%rd23, %r67, 4;
	add.s64 	%rd24, %rd1, %rd23;
	ld.global.f32 	%f19, [%rd24];
	fma.rn.f32 	%f20, %f18, %f19, %f17;
	st.global.f32 	[%rd4], %f20;
	ld.global.f32 	%f21, [%rd59];
	mul.wide.u32 	%rd25, %r66, 4;
	add.s64 	%rd26, %rd1, %rd25;
	ld.global.f32 	%f22, [%rd26];
	fma.rn.f32 	%f23, %f21, %f22, %f20;
	st.global.f32 	[%rd4], %f23;
	ld.global.f32 	%f24, [%rd59+4];
	mul.wide.u32 	%rd27, %r65, 4;
	add.s64 	%rd28, %rd1, %rd27;
	ld.global.f32 	%f25, [%rd28];
	fma.rn.f32 	%f26, %f24, %f25, %f23;
	st.global.f32 	[%rd4], %f26;
	ld.global.f32 	%f27, [%rd59+8];
	mul.wide.u32 	%rd29, %r64, 4;
	add.s64 	%rd30, %rd1, %rd29;
	ld.global.f32 	%f28, [%rd30];
	fma.rn.f32 	%f29, %f27, %f28, %f26;
	st.global.f32 	[%rd4], %f29;
	ld.global.f32 	%f30, [%rd59+12];
	mul.wide.u32 	%rd31, %r63, 4;
	add.s64 	%rd32, %rd1, %rd31;
	ld.global.f32 	%f31, [%rd32];
	fma.rn.f32 	%f52, %f30, %f31, %f29;
	st.global.f32 	[%rd4], %f52;
	add.s32 	%r70, %r70, 8;
	add.s32 	%r69, %r69, %r9;
	add.s32 	%r68, %r68, %r9;
	add.s32 	%r67, %r67, %r9;
	add.s32 	%r66, %r66, %r9;
	add.s32 	%r65, %r65, %r9;
	add.s32 	%r64, %r64, %r9;
	add.s32 	%r63, %r63, %r9;
	add.s32 	%r62, %r62, %r9;
	add.s64 	%rd59, %rd59, 32;
	setp.ne.s32 	%p5, %r70, 0;
	@%p5 bra 	$L__BB0_3;
$L__BB0_4:
	setp.eq.s32 	%p6, %r5, 0;
	@%p6 bra 	$L__BB0_12;
	and.b32  	%r35, %r41, 3;
	setp.lt.u32 	%p7, %r5, 4;
	@%p7 bra 	$L__BB0_7;
	cvt.u64.u32 	%rd33, %r72;
	add.s64 	%rd34, %rd33, %rd3;
	shl.b64 	%rd35, %rd34, 2;
	add.s64 	%rd36, %rd2, %rd35;
	ld.global.f32 	%f32, [%rd36];
	mad.lo.s32 	%r54, %r72, %r41, %r47;
	mul.wide.u32 	%rd37, %r54, 4;
	add.s64 	%rd38, %rd1, %rd37;
	ld.global.f32 	%f33, [%rd38];
	fma.rn.f32 	%f34, %f32, %f33, %f52;
	st.global.f32 	[%rd4], %f34;
	ld.global.f32 	%f35, [%rd36+4];
	add.s32 	%r55, %r54, %r41;
	mul.wide.u32 	%rd39, %r55, 4;
	add.s64 	%rd40, %rd1, %rd39;
	ld.global.f32 	%f36, [%rd40];
	fma.rn.f32 	%f37, %f35, %f36, %f34;
	st.global.f32 	[%rd4], %f37;
	ld.global.f32 	%f38, [%rd36+8];
	add.s32 	%r56, %r55, %r41;
	mul.wide.u32 	%rd41, %r56, 4;
	add.s64 	%rd42, %rd1, %rd41;
	ld.global.f32 	%f39, [%rd42];
	fma.rn.f32 	%f40, %f38, %f39, %f37;
	st.global.f32 	[%rd4], %f40;
	ld.global.f32 	%f41, [%rd36+12];
	add.s32 	%r57, %r56, %r41;
	mul.wide.u32 	%rd43, %r57, 4;
	add.s64 	%rd44, %rd1, %rd43;
	ld.global.f32 	%f42, [%rd44];
	fma.rn.f32 	%f52, %f41, %f42, %f40;
	st.global.f32 	[%rd4], %f52;
	add.s32 	%r72, %r72, 4;
$L__BB0_7:
	setp.eq.s32 	%p8, %r35, 0;
	@%p8 bra 	$L__BB0_12;
	setp.eq.s32 	%p9, %r35, 1;
	@%p9 bra 	$L__BB0_10;
	cvt.u64.u32 	%rd45, %r72;
	add.s64 	%rd46, %rd45, %rd3;
	shl.b64 	%rd47, %rd46, 2;
	add.s64 	%rd48, %rd2, %rd47;
	ld.global.f32 	%f43, [%rd48];
	mad.lo.s32 	%r58, %r72, %r41, %r47;
	mul.wide.u32 	%rd49, %r58, 4;
	add.s64 	%rd50, %rd1, %rd49;
	ld.global.f32 	%f44, [%rd50];
	fma.rn.f32 	%f45, %f43, %f44, %f52;
	st.global.f32 	[%rd4], %f45;
	ld.global.f32 	%f46, [%rd48+4];
	add.s32 	%r59, %r58, %r41;
	mul.wide.u32 	%rd51, %r59, 4;
	add.s64 	%rd52, %rd1, %rd51;
	ld.global.f32 	%f47, [%rd52];
	fma.rn.f32 	%f52, %f46, %f47, %f45;
	st.global.f32 	[%rd4], %f52;
	add.s32 	%r72, %r72, 2;
$L__BB0_10:
	and.b32  	%r60, %r41, 1;
	setp.eq.b32 	%p10, %r60, 1;
	not.pred 	%p11, %p10;
	@%p11 bra 	$L__BB0_12;
	cvt.u64.u32 	%rd53, %r72;
	add.s64 	%rd54, %rd53, %rd3;
	shl.b64 	%rd55, %rd54, 2;
	add.s64 	%rd56, %rd2, %rd55;
	ld.global.f32 	%f48, [%rd56];
	mad.lo.s32 	%r61, %r72, %r41, %r47;
	mul.wide.u32 	%rd57, %r61, 4;
	add.s64 	%rd58, %rd1, %rd57;
	ld.global.f32 	%f49, [%rd58];
	fma.rn.f32 	%f50, %f48, %f49, %f52;
	st.global.f32 	[%rd4], %f50;
$L__BB0_12:
	ret;

}


// ===== COMPILED SASS (sm_100) =====

	.target	sm_100

	.elftype	@"ET_EXEC"


//--------------------- .note.nv.tkinfo           --------------------------
	.section	.note.nv.tkinfo,"",@"SHT_NOTE"
	.sectionflags	@"SHF_NOTE_NV_TKINFO"
	.tkinfo
        /*0018*/ 	.word	0x00000002
        /*0030*/ 	.string	""
        /*0030*/ 	.string	"ptxas"
        /*0030*/ 	.string	"Cuda compilation tools, release 13.0, V13.0.88"
        /*0030*/ 	.string	"Build cuda_13.0.r13.0/compiler.36424714_0"
        /*0030*/ 	.string	"-arch sm_100 -m 64 "



//--------------------- .note.nv.cuinfo           --------------------------
	.section	.note.nv.cuinfo,"",@"SHT_NOTE"
	.sectionflags	@"SHF_NOTE_NV_CUINFO"
        /*0018*/ 	.short	0x0002
        /*001a*/ 	.short	0x0064
        /*001c*/ 	.short	0x0082
	.zero		2


//--------------------- .nv.info                  --------------------------
	.section	.nv.info,"",@"SHT_CUDA_INFO"
	.align	4


	//----- nvinfo : EIATTR_REGCOUNT
	.align		4
        /*0000*/ 	.byte	0x04, 0x2f
        /*0002*/ 	.short	(.L_1 - .L_0)
	.align		4
.L_0:
        /*0004*/ 	.word	index@(_Z6VecAddPfS_S_i)
        /*0008*/ 	.word	0x00000020


	//----- nvinfo : EIATTR_FRAME_SIZE
	.align		4
.L_1:
        /*000c*/ 	.byte	0x04, 0x11
        /*000e*/ 	.short	(.L_3 - .L_2)
	.align		4
.L_2:
        /*0010*/ 	.word	index@(_Z6VecAddPfS_S_i)
        /*0014*/ 	.word	0x00000000


	//----- nvinfo : EIATTR_MIN_STACK_SIZE
	.align		4
.L_3:
        /*0018*/ 	.byte	0x04, 0x12
        /*001a*/ 	.short	(.L_5 - .L_4)
	.align		4
.L_4:
        /*001c*/ 	.word	index@(_Z6VecAddPfS_S_i)
        /*0020*/ 	.word	0x00000000
.L_5:


//--------------------- .nv.compat                --------------------------
	.section	.nv.compat,"",@"SHT_CUDA_COMPAT_INFO"
	.align	4
        /*0000*/ 	.byte	0x02, 0x09, 0x00, 0x00, 0x02, 0x02, 0x01, 0x00, 0x02, 0x05, 0x05, 0x00, 0x03, 0x07, 0x01, 0x01
        /*0010*/ 	.byte	0x02, 0x03, 0x00, 0x00, 0x02, 0x06, 0x01, 0x00, 0x04, 0x0b, 0x08, 0x00, 0x09, 0x00, 0x00, 0x00
        /*0020*/ 	.byte	0x00, 0x00, 0x00, 0x00


//--------------------- .nv.info._Z6VecAddPfS_S_i --------------------------
	.section	.nv.info._Z6VecAddPfS_S_i,"",@"SHT_CUDA_INFO"
	.sectionflags	@""
	.align	4


	//----- nvinfo : EIATTR_CUDA_API_VERSION
	.align		4
        /*0000*/ 	.byte	0x04, 0x37
        /*0002*/ 	.short	(.L_7 - .L_6)
.L_6:
        /*0004*/ 	.word	0x00000082


	//----- nvinfo : EIATTR_KPARAM_INFO
	.align		4
.L_7:
        /*0008*/ 	.byte	0x04, 0x17
        /*000a*/ 	.short	(.L_9 - .L_8)
.L_8:
        /*000c*/ 	.word	0x00000000
        /*0010*/ 	.short	0x0003
        /*0012*/ 	.short	0x0018
        /*0014*/ 	.byte	0x00, 0xf0, 0x11, 0x00


	//----- nvinfo : EIATTR_KPARAM_INFO
	.align		4
.L_9:
        /*0018*/ 	.byte	0x04, 0x17
        /*001a*/ 	.short	(.L_11 - .L_10)
.L_10:
        /*001c*/ 	.word	0x00000000
        /*0020*/ 	.short	0x0002
        /*0022*/ 	.short	0x0010
        /*0024*/ 	.byte	0x00, 0xf5, 0x21, 0x00


	//----- nvinfo : EIATTR_KPARAM_INFO
	.align		4
.L_11:
        /*0028*/ 	.byte	0x04, 0x17
        /*002a*/ 	.short	(.L_13 - .L_12)
.L_12:
        /*002c*/ 	.word	0x00000000
        /*0030*/ 	.short	0x0001
        /*0032*/ 	.short	0x0008
        /*0034*/ 	.byte	0x00, 0xf5, 0x21, 0x00


	//----- nvinfo : EIATTR_KPARAM_INFO
	.align		4
.L_13:
        /*0038*/ 	.byte	0x04, 0x17
        /*003a*/ 	.short	(.L_15 - .L_14)
.L_14:
        /*003c*/ 	.word	0x00000000
        /*0040*/ 	.short	0x0000
        /*0042*/ 	.short	0x0000
        /*0044*/ 	.byte	0x00, 0xf5, 0x21, 0x00


	//----- nvinfo : EIATTR_SPARSE_MMA_MASK
	.align		4
.L_15:
        /*0048*/ 	.byte	0x03, 0x50
        /*004a*/ 	.short	0x0000


	//----- nvinfo : EIATTR_MAXREG_COUNT
	.align		4
        /*004c*/ 	.byte	0x03, 0x1b
        /*004e*/ 	.short	0x00ff


	//----- nvinfo : EIATTR_MERCURY_ISA_VERSION
	.align		4
        /*0050*/ 	.byte	0x03, 0x5f
        /*0052*/ 	.short	0x0101


	//----- nvinfo : EIATTR_VRC_CTA_INIT_COUNT
	.align		4
        /*0054*/ 	.byte	0x02, 0x4a
	.zero		1
	.zero		1


	//----- nvinfo : EIATTR_EXIT_INSTR_OFFSETS
	.align		4
        /*0058*/ 	.byte	0x04, 0x1c
        /*005a*/ 	.short	(.L_17 - .L_16)


	//   ....[0]....
.L_16:
        /*005c*/ 	.word	0x000000e0


	//   ....[1]....
        /*0060*/ 	.word	0x00000640


	//   ....[2]....
        /*0064*/ 	.word	0x00000880


	//   ....[3]....
        /*0068*/ 	.word	0x00000a00


	//   ....[4]....
        /*006c*/ 	.word	0x00000ad0


	//----- nvinfo : EIATTR_CBANK_PARAM_SIZE
	.align		4
.L_17:
        /*0070*/ 	.byte	0x03, 0x19
        /*0072*/ 	.short	0x001c


	//----- nvinfo : EIATTR_PARAM_CBANK
	.align		4
        /*0074*/ 	.byte	0x04, 0x0a
        /*0076*/ 	.short	(.L_19 - .L_18)
	.align		4
.L_18:
        /*0078*/ 	.word	index@(.nv.constant0._Z6VecAddPfS_S_i)
        /*007c*/ 	.short	0x0380
        /*007e*/ 	.short	0x001c


	//----- nvinfo : EIATTR_SW_WAR
	.align		4
.L_19:
        /*0080*/ 	.byte	0x04, 0x36
        /*0082*/ 	.short	(.L_21 - .L_20)
.L_20:
        /*0084*/ 	.word	0x00000008
.L_21:


//--------------------- .nv.callgraph             --------------------------
	.section	.nv.callgraph,"",@"SHT_CUDA_CALLGRAPH"
	.align	4
	.sectionentsize	8
	.align		4
        /*0000*/ 	.word	0x00000000
	.align		4
        /*0004*/ 	.word	0xffffffff
	.align		4
        /*0008*/ 	.word	0x00000000
	.align		4
        /*000c*/ 	.word	0xfffffffe
	.align		4
        /*0010*/ 	.word	0x00000000
	.align		4
        /*0014*/ 	.word	0xfffffffd
	.align		4
        /*0018*/ 	.word	0x00000000
	.align		4
        /*001c*/ 	.word	0xfffffffc


//--------------------- .text._Z6VecAddPfS_S_i    --------------------------
	.section	.text._Z6VecAddPfS_S_i,"ax",@progbits
	.align	128
        .global         _Z6VecAddPfS_S_i
        .type           _Z6VecAddPfS_S_i,@function
        .size           _Z6VecAddPfS_S_i,(.L_x_5 - _Z6VecAddPfS_S_i)
        .other          _Z6VecAddPfS_S_i,@"STO_CUDA_ENTRY STV_DEFAULT"
_Z6VecAddPfS_S_i:
.text._Z6VecAddPfS_S_i:
[----:B------:R-:W-:Y:S01]  /*0000*/  LDC R1, c[0x0][0x37c] ;  /* 0x0000df00ff017b82 */ /* 0x000fe20000000800 */
[----:B------:R-:W0:Y:S07]  /*0010*/  S2R R2, SR_CTAID.X ;  /* 0x0000000000027919 */ /* 0x000e2e0000002500 */
[----:B------:R-:W1:Y:S01]  /*0020*/  S2UR UR5, SR_CTAID.Y ;  /* 0x00000000000579c3 */ /* 0x000e620000002600 */
[----:B------:R-:W0:Y:S01]  /*0030*/  LDCU UR6, c[0x0][0x360] ;  /* 0x00006c00ff0677ac */ /* 0x000e220008000800 */
[----:B------:R-:W0:Y:S01]  /*0040*/  S2R R3, SR_TID.X ;  /* 0x0000000000037919 */ /* 0x000e220000002100 */
[----:B------:R-:W1:Y:S01]  /*0050*/  LDCU UR4, c[0x0][0x364] ;  /* 0x00006c80ff0477ac */ /* 0x000e620008000800 */
[----:B------:R-:W2:Y:S04]  /*0060*/  S2R R9, SR_TID.Y ;  /* 0x0000000000097919 */ /* 0x000ea80000002200 */
[----:B------:R-:W3:Y:S01]  /*0070*/  LDC R0, c[0x0][0x398] ;  /* 0x0000e600ff007b82 */ /* 0x000ee20000000800 */
[----:B-1----:R-:W-:Y:S01]  /*0080*/  UIMAD UR4, UR4, UR5, URZ ;  /* 0x00000005040472a4 */ /* 0x002fe2000f8e02ff */
[----:B---3--:R-:W-:Y:S01]  /*0090*/  ISETP.GE.AND P0, PT, R0, 0x1, PT ;  /* 0x000000010000780c */ /* 0x008fe20003f06270 */
[----:B0-----:R-:W-:-:S04]  /*00a0*/  IMAD R2, R2, UR6, R3 ;  /* 0x0000000602027c24 */ /* 0x001fc8000f8e0203 */
[----:B--2---:R-:W-:-:S04]  /*00b0*/  IADD3 R3, PT, PT, R9, UR4, RZ ;  /* 0x0000000409037c10 */ /* 0x004fc8000fffe0ff */
[----:B------:R-:W-:-:S04]  /*00c0*/  VIMNMX R5, PT, PT, R2, R3, !PT ;  /* 0x0000000302057248 */ /* 0x000fc80007fe0100 */
[----:B------:R-:W-:-:S13]  /*00d0*/  ISETP.GE.OR P0, PT, R5, R0, !P0 ;  /* 0x000000000500720c */ /* 0x000fda0004706670 */
[----:B------:R-:W-:Y:S05]  /*00e0*/  @P0 EXIT ;  /* 0x000000000000094d */ /* 0x000fea0003800000 */
[----:B------:R-:W0:Y:S01]  /*00f0*/  LDCU.64 UR8, c[0x0][0x390] ;  /* 0x00007200ff0877ac */ /* 0x000e220008000a00 */
[----:B------:R-:W-:Y:S01]  /*0100*/  IMAD R2, R2, R0, RZ ;  /* 0x0000000002027224 */ /* 0x000fe200078e02ff */
[C---:B------:R-:W-:Y:S01]  /*0110*/  ISETP.GE.U32.AND P1, PT, R0.reuse, 0x8, PT ;  /* 0x000000080000780c */ /* 0x040fe20003f26070 */
[----:B------:R-:W1:Y:S01]  /*0120*/  LDCU.64 UR6, c[0x0][0x358] ;  /* 0x00006b00ff0677ac */ /* 0x000e620008000a00 */
[----:B------:R-:W-:Y:S02]  /*0130*/  LOP3.LUT R4, R0, 0x7, RZ, 0xc0, !PT ;  /* 0x0000000700047812 */ /* 0x000fe400078ec0ff */
[----:B------:R-:W-:Y:S02]  /*0140*/  SHF.R.S32.HI R5, RZ, 0x1f, R2 ;  /* 0x0000001fff057819 */ /* 0x000fe40000011402 */
[----:B------:R-:W-:-:S05]  /*0150*/  IADD3 R6, P0, PT, R3, R2, RZ ;  /* 0x0000000203067210 */ /* 0x000fca0007f1e0ff */
[----:B------:R-:W-:Y:S01]  /*0160*/  IMAD.X R7, RZ, RZ, R5, P0 ;  /* 0x000000ffff077224 */ /* 0x000fe200000e0605 */
[----:B------:R-:W-:Y:S02]  /*0170*/  ISETP.NE.AND P0, PT, R4, RZ, PT ;  /* 0x000000ff0400720c */ /* 0x000fe40003f05270 */
[----:B0-----:R-:W-:-:S04]  /*0180*/  LEA R14, P2, R6, UR8, 0x2 ;  /* 0x00000008060e7c11 */ /* 0x001fc8000f8410ff */
[----:B------:R-:W-:Y:S01]  /*0190*/  LEA.HI.X R15, R6, UR9, R7, 0x2, P2 ;  /* 0x00000009060f7c11 */ /* 0x000fe200090f1407 */
[----:B------:R-:W-:-:S04]  /*01a0*/  HFMA2 R7, -RZ, RZ, 0, 0 ;  /* 0x00000000ff077431 */ /* 0x000fc800000001ff */
[----:B-1----:R0:W5:Y:S01]  /*01b0*/  LDG.E R23, desc[UR6][R14.64] ;  /* 0x000000060e177981 */ /* 0x002162000c1e1900 */
[----:B------:R-:W-:Y:S05]  /*01c0*/  @!P1 BRA `(.L_x_0) ;  /* 0x00000004001c9947 */ /* 0x000fea0003800000 */
[----:B------:R-:W1:Y:S01]  /*01d0*/  LDCU.64 UR8, c[0x0][0x380] ;  /* 0x00007000ff0877ac */ /* 0x000e620008000a00 */
[C---:B------:R-:W-:Y:S01]  /*01e0*/  LOP3.LUT R7, R0.reuse, 0x7ffffff8, RZ, 0xc0, !PT ;  /* 0x7ffffff800077812 */ /* 0x040fe200078ec0ff */
[C---:B------:R-:W-:Y:S01]  /*01f0*/  IMAD R11, R0.reuse, 0x3, R3 ;  /* 0x00000003000b7824 */ /* 0x040fe200078e0203 */
[C---:B------:R-:W-:Y:S01]  /*0200*/  IADD3 R12, PT, PT, R0.reuse, UR4, R9 ;  /* 0x00000004000c7c10 */ /* 0x040fe2000fffe009 */
[C-C-:B------:R-:W-:Y:S01]  /*0210*/  IMAD R9, R0.reuse, 0x2, R3.reuse ;  /* 0x0000000200097824 */ /* 0x140fe200078e0203 */
[C---:B------:R-:W-:Y:S01]  /*0220*/  LEA R13, R0.reuse, R3, 0x2 ;  /* 0x00000003000d7211 */ /* 0x040fe200078e10ff */
[C-C-:B------:R-:W-:Y:S01]  /*0230*/  IMAD R27, R0.reuse, 0x5, R3.reuse ;  /* 0x00000005001b7824 */ /* 0x140fe200078e0203 */
[----:B------:R-:W-:Y:S01]  /*0240*/  IADD3 R6, PT, PT, -R7, RZ, RZ ;  /* 0x000000ff07067210 */ /* 0x000fe20007ffe1ff */
[C-C-:B------:R-:W-:Y:S02]  /*0250*/  IMAD R29, R0.reuse, 0x6, R3.reuse ;  /* 0x00000006001d7824 */ /* 0x140fe400078e0203 */
[----:B------:R-:W-:-:S02]  /*0260*/  IMAD R8, R0, 0x7, R3 ;  /* 0x0000000700087824 */ /* 0x000fc400078e0203 */
[----:B------:R-:W-:Y:S01]  /*0270*/  IMAD.MOV.U32 R10, RZ, RZ, R3 ;  /* 0x000000ffff0a7224 */ /* 0x000fe200078e0003 */
[----:B-1----:R-:W-:-:S04]  /*0280*/  LEA R24, P1, R2, UR8, 0x2 ;  /* 0x0000000802187c11 */ /* 0x002fc8000f8210ff */
[----:B------:R-:W-:Y:S02]  /*0290*/  LEA.HI.X R25, R2, UR9, R5, 0x2, P1 ;  /* 0x0000000902197c11 */ /* 0x000fe400088f1405 */
[----:B------:R-:W-:-:S05]  /*02a0*/  IADD3 R24, P1, PT, R24, 0x10, RZ ;  /* 0x0000001018187810 */ /* 0x000fca0007f3e0ff */
[----:B------:R-:W-:-:S08]  /*02b0*/  IMAD.X R25, RZ, RZ, R25, P1 ;  /* 0x000000ffff197224 */ /* 0x000fd000008e0619 */
.L_x_1:
[----:B-1----:R-:W1:Y:S01]  /*02c0*/  LDC.64 R18, c[0x0][0x388] ;  /* 0x0000e200ff127b82 */ /* 0x002e620000000a00 */
[----:B------:R-:W-:Y:S01]  /*02d0*/  MOV R16, R24 ;  /* 0x0000001800107202 */ /* 0x000fe20000000f00 */
[----:B------:R-:W-:-:S05]  /*02e0*/  IMAD.MOV.U32 R17, RZ, RZ, R25 ;  /* 0x000000ffff117224 */ /* 0x000fca00078e0019 */
[----:B------:R-:W2:Y:S01]  /*02f0*/  LDG.E R22, desc[UR6][R16.64+-0x10] ;  /* 0xfffff00610167981 */ /* 0x000ea2000c1e1900 */
[----:B-1----:R-:W-:-:S06]  /*0300*/  IMAD.WIDE.U32 R20, R10, 0x4, R18 ;  /* 0x000000040a147825 */ /* 0x002fcc00078e0012 */
[----:B------:R-:W2:Y:S02]  /*0310*/  LDG.E R20, desc[UR6][R20.64] ;  /* 0x0000000614147981 */ /* 0x000ea4000c1e1900 */
[----:B--2--5:R-:W-:Y:S01]  /*0320*/  FFMA R26, R22, R20, R23 ;  /* 0x00000014161a7223 */ /* 0x024fe20000000017 */
[----:B------:R-:W-:-:S04]  /*0330*/  IMAD.WIDE.U32 R22, R12, 0x4, R18 ;  /* 0x000000040c167825 */ /* 0x000fc800078e0012 */
[----:B------:R-:W-:Y:S04]  /*0340*/  STG.E desc[UR6][R14.64], R26 ;  /* 0x0000001a0e007986 */ /* 0x000fe8000c101906 */
[----:B------:R-:W2:Y:S04]  /*0350*/  LDG.E R22, desc[UR6][R22.64] ;  /* 0x0000000616167981 */ /* 0x000ea8000c1e1900 */
[----:B------:R-:W2:Y:S02]  /*0360*/  LDG.E R25, desc[UR6][R16.64+-0xc] ;  /* 0xfffff40610197981 */ /* 0x000ea4000c1e1900 */
[----:B--2---:R-:W-:Y:S01]  /*0370*/  FFMA R28, R25, R22, R26 ;  /* 0x00000016191c7223 */ /* 0x004fe2000000001a */
[----:B------:R-:W-:-:S04]  /*0380*/  IMAD.WIDE.U32 R24, R9, 0x4, R18 ;  /* 0x0000000409187825 */ /* 0x000fc800078e0012 */
[----:B------:R1:W-:Y:S04]  /*0390*/  STG.E desc[UR6][R14.64], R28 ;  /* 0x0000001c0e007986 */ /* 0x0003e8000c101906 */
[----:B------:R-:W1:Y:S04]  /*03a0*/  LDG.E R24, desc[UR6][R24.64] ;  /* 0x0000000618187981 */ /* 0x000e68000c1e1900 */
[----:B------:R-:W1:Y:S02]  /*03b0*/  LDG.E R21, desc[UR6][R16.64+-0x8] ;  /* 0xfffff80610157981 */ /* 0x000e64000c1e1900 */
[----:B-1----:R-:W-:Y:S01]  /*03c0*/  FFMA R28, R21, R24, R28 ;  /* 0x00000018151c7223 */ /* 0x002fe2000000001c */
[----:B------:R-:W-:-:S04]  /*03d0*/  IMAD.WIDE.U32 R20, R11, 0x4, R18 ;  /* 0x000000040b147825 */ /* 0x000fc800078e0012 */
[----:B------:R1:W-:Y:S04]  /*03e0*/  STG.E desc[UR6][R14.64], R28 ;  /* 0x0000001c0e007986 */ /* 0x0003e8000c101906 */
[----:B------:R-:W2:Y:S04]  /*03f0*/  LDG.E R20, desc[UR6][R20.64] ;  /* 0x0000000614147981 */ /* 0x000ea8000c1e1900 */
[----:B------:R-:W2:Y:S02]  /*0400*/  LDG.E R23, desc[UR6][R16.64+-0x4] ;  /* 0xfffffc0610177981 */ /* 0x000ea4000c1e1900 */
[----:B--2---:R-:W-:Y:S01]  /*0410*/  FFMA R26, R23, R20, R28 ;  /* 0x00000014171a7223 */ /* 0x004fe2000000001c */
        /* <DEDUP_REMOVED lines=12> */
[----:B------:R-:W3:Y:S04]  /*04e0*/  LDG.E R21, desc[UR6][R20.64] ;  /* 0x0000000614157981 */ /* 0x000ee8000c1e1900 */
[----:B------:R-:W3:Y:S01]  /*04f0*/  LDG.E R22, desc[UR6][R16.64+0x8] ;  /* 0x0000080610167981 */ /* 0x000ee2000c1e1900 */
[----:B------:R-:W-:Y:S01]  /*0500*/  IMAD.WIDE.U32 R18, R8, 0x4, R18 ;  /* 0x0000000408127825 */ /* 0x000fe200078e0012 */
[----:B------:R-:W-:-:S03]  /*0510*/  IADD3 R6, PT, PT, R6, 0x8, RZ ;  /* 0x0000000806067810 */ /* 0x000fc60007ffe0ff */
[----:B---3--:R-:W-:-:S05]  /*0520*/  FFMA R22, R22, R21, R28 ;  /* 0x0000001516167223 */ /* 0x008fca000000001c */
[----:B------:R1:W-:Y:S04]  /*0530*/  STG.E desc[UR6][R14.64], R22 ;  /* 0x000000160e007986 */ /* 0x0003e8000c101906 */
[----:B------:R-:W3:Y:S04]  /*0540*/  LDG.E R18, desc[UR6][R18.64] ;  /* 0x0000000612127981 */ /* 0x000ee8000c1e1900 */
[----:B--2---:R-:W3:Y:S01]  /*0550*/  LDG.E R23, desc[UR6][R16.64+0xc] ;  /* 0x00000c0610177981 */ /* 0x004ee2000c1e1900 */
[----:B------:R-:W-:Y:S02]  /*0560*/  ISETP.NE.AND P1, PT, R6, RZ, PT ;  /* 0x000000ff0600720c */ /* 0x000fe40003f25270 */
[----:B------:R-:W-:Y:S01]  /*0570*/  IADD3 R24, P2, PT, R16, 0x20, RZ ;  /* 0x0000002010187810 */ /* 0x000fe20007f5e0ff */
[C---:B------:R-:W-:Y:S01]  /*0580*/  IMAD R11, R0.reuse, 0x8, R11 ;  /* 0x00000008000b7824 */ /* 0x040fe200078e020b */
[C---:B------:R-:W-:Y:S01]  /*0590*/  LEA R12, R0.reuse, R12, 0x3 ;  /* 0x0000000c000c7211 */ /* 0x040fe200078e18ff */
[C---:B------:R-:W-:Y:S01]  /*05a0*/  IMAD R29, R0.reuse, 0x8, R29 ;  /* 0x00000008001d7824 */ /* 0x040fe200078e021d */
[C---:B------:R-:W-:Y:S01]  /*05b0*/  LEA R9, R0.reuse, R9, 0x3 ;  /* 0x0000000900097211 */ /* 0x040fe200078e18ff */
[----:B------:R-:W-:Y:S01]  /*05c0*/  IMAD.X R25, RZ, RZ, R17, P2 ;  /* 0x000000ffff197224 */ /* 0x000fe200010e0611 */
[----:B------:R-:W-:-:S02]  /*05d0*/  LEA R13, R0, R13, 0x3 ;  /* 0x0000000d000d7211 */ /* 0x000fc400078e18ff */
[C---:B------:R-:W-:Y:S02]  /*05e0*/  LEA R27, R0.reuse, R27, 0x3 ;  /* 0x0000001b001b7211 */ /* 0x040fe400078e18ff */
[C---:B------:R-:W-:Y:S02]  /*05f0*/  LEA R8, R0.reuse, R8, 0x3 ;  /* 0x0000000800087211 */ /* 0x040fe400078e18ff */
[----:B------:R-:W-:Y:S01]  /*0600*/  LEA R10, R0, R10, 0x3 ;  /* 0x0000000a000a7211 */ /* 0x000fe200078e18ff */
[----:B---3--:R-:W-:-:S05]  /*0610*/  FFMA R23, R23, R18, R22 ;  /* 0x0000001217177223 */ /* 0x008fca0000000016 */
[----:B------:R1:W-:Y:S01]  /*0620*/  STG.E desc[UR6][R14.64], R23 ;  /* 0x000000170e007986 */ /* 0x0003e2000c101906 */
[----:B------:R-:W-:Y:S05]  /*0630*/  @P1 BRA `(.L_x_1) ;  /* 0xfffffffc00201947 */ /* 0x000fea000383ffff */
.L_x_0:
[----:B------:R-:W-:Y:S05]  /*0640*/  @!P0 EXIT ;  /* 0x000000000000894d */ /* 0x000fea0003800000 */
[----:B------:R-:W-:Y:S02]  /*0650*/  ISETP.GE.U32.AND P1, PT, R4, 0x4, PT ;  /* 0x000000040400780c */ /* 0x000fe40003f26070 */
[----:B------:R-:W-:-:S04]  /*0660*/  LOP3.LUT R6, R0, 0x3, RZ, 0xc0, !PT ;  /* 0x0000000300067812 */ /* 0x000fc800078ec0ff */
[----:B------:R-:W-:-:S07]  /*0670*/  ISETP.NE.AND P0, PT, R6, RZ, PT ;  /* 0x000000ff0600720c */ /* 0x000fce0003f05270 */
[----:B------:R-:W-:Y:S06]  /*0680*/  @!P1 BRA `(.L_x_2) ;  /* 0x00000000007c9947 */ /* 0x000fec0003800000 */
[----:B------:R-:W2:Y:S01]  /*0690*/  LDC.64 R10, c[0x0][0x388] ;  /* 0x0000e200ff0a7b82 */ /* 0x000ea20000000a00 */
[----:B------:R-:W3:Y:S01]  /*06a0*/  LDCU.64 UR4, c[0x0][0x380] ;  /* 0x00007000ff0477ac */ /* 0x000ee20008000a00 */
[----:B------:R-:W-:Y:S01]  /*06b0*/  IADD3 R4, P1, PT, R2, R7, RZ ;  /* 0x0000000702047210 */ /* 0x000fe20007f3e0ff */
[----:B------:R-:W-:-:S04]  /*06c0*/  IMAD R17, R7, R0, R3 ;  /* 0x0000000007117224 */ /* 0x000fc800078e0203 */
[----:B------:R-:W-:Y:S01]  /*06d0*/  IMAD.X R9, RZ, RZ, R5, P1 ;  /* 0x000000ffff097224 */ /* 0x000fe200008e0605 */
[----:B---3--:R-:W-:-:S04]  /*06e0*/  LEA R8, P1, R4, UR4, 0x2 ;  /* 0x0000000404087c11 */ /* 0x008fc8000f8210ff */
[----:B------:R-:W-:Y:S01]  /*06f0*/  LEA.HI.X R9, R4, UR5, R9, 0x2, P1 ;  /* 0x0000000504097c11 */ /* 0x000fe200088f1409 */
[----:B--2---:R-:W-:-:S04]  /*0700*/  IMAD.WIDE.U32 R12, R17, 0x4, R10 ;  /* 0x00000004110c7825 */ /* 0x004fc800078e000a */
[----:B------:R-:W1:Y:S04]  /*0710*/  LDG.E R4, desc[UR6][R8.64] ;  /* 0x0000000608047981 */ /* 0x000e68000c1e1900 */
[----:B------:R-:W1:Y:S01]  /*0720*/  LDG.E R12, desc[UR6][R12.64] ;  /* 0x000000060c0c7981 */ /* 0x000e62000c1e1900 */
[----:B------:R-:W-:-:S05]  /*0730*/  IADD3 R19, PT, PT, R17, R0, RZ ;  /* 0x0000000011137210 */ /* 0x000fca0007ffe0ff */
[----:B------:R-:W-:-:S04]  /*0740*/  IMAD.WIDE.U32 R16, R19, 0x4, R10 ;  /* 0x0000000413107825 */ /* 0x000fc800078e000a */
[----:B-1---5:R-:W-:-:S05]  /*0750*/  FFMA R23, R4, R12, R23 ;  /* 0x0000000c04177223 */ /* 0x022fca0000000017 */
[----:B------:R1:W-:Y:S04]  /*0760*/  STG.E desc[UR6][R14.64], R23 ;  /* 0x000000170e007986 */ /* 0x0003e8000c101906 */
[----:B------:R-:W2:Y:S04]  /*0770*/  LDG.E R16, desc[UR6][R16.64] ;  /* 0x0000000610107981 */ /* 0x000ea8000c1e1900 */
[----:B------:R-:W2:Y:S01]  /*0780*/  LDG.E R4, desc[UR6][R8.64+0x4] ;  /* 0x0000040608047981 */ /* 0x000ea2000c1e1900 */
[----:B------:R-:W-:-:S05]  /*0790*/  IADD3 R25, PT, PT, R19, R0, RZ ;  /* 0x0000000013197210 */ /* 0x000fca0007ffe0ff */
[----:B------:R-:W-:-:S04]  /*07a0*/  IMAD.WIDE.U32 R18, R25, 0x4, R10 ;  /* 0x0000000419127825 */ /* 0x000fc800078e000a */
[----:B--2---:R-:W-:-:S05]  /*07b0*/  FFMA R21, R4, R16, R23 ;  /* 0x0000001004157223 */ /* 0x004fca0000000017 */
[----:B------:R2:W-:Y:S04]  /*07c0*/  STG.E desc[UR6][R14.64], R21 ;  /* 0x000000150e007986 */ /* 0x0005e8000c101906 */
[----:B------:R-:W3:Y:S04]  /*07d0*/  LDG.E R18, desc[UR6][R18.64] ;  /* 0x0000000612127981 */ /* 0x000ee8000c1e1900 */
[----:B------:R-:W3:Y:S01]  /*07e0*/  LDG.E R4, desc[UR6][R8.64+0x8] ;  /* 0x0000080608047981 */ /* 0x000ee2000c1e1900 */
[----:B------:R-:W-:-:S04]  /*07f0*/  IMAD.IADD R25, R25, 0x1, R0 ;  /* 0x0000000119197824 */ /* 0x000fc800078e0200 */
[----:B------:R-:W-:-:S04]  /*0800*/  IMAD.WIDE.U32 R10, R25, 0x4, R10 ;  /* 0x00000004190a7825 */ /* 0x000fc800078e000a */
[----:B---3--:R-:W-:-:S05]  /*0810*/  FFMA R13, R4, R18, R21 ;  /* 0x00000012040d7223 */ /* 0x008fca0000000015 */
[----:B------:R2:W-:Y:S04]  /*0820*/  STG.E desc[UR6][R14.64], R13 ;  /* 0x0000000d0e007986 */ /* 0x0005e8000c101906 */
[----:B------:R-:W1:Y:S04]  /*0830*/  LDG.E R4, desc[UR6][R8.64+0xc] ;  /* 0x00000c0608047981 */ /* 0x000e68000c1e1900 */
[----:B------:R-:W1:Y:S01]  /*0840*/  LDG.E R10, desc[UR6][R10.64] ;  /* 0x000000060a0a7981 */ /* 0x000e62000c1e1900 */
[----:B------:R-:W-:Y:S01]  /*0850*/  IADD3 R7, PT, PT, R7, 0x4, RZ ;  /* 0x0000000407077810 */ /* 0x000fe20007ffe0ff */
[----:B-1----:R-:W-:-:S05]  /*0860*/  FFMA R23, R4, R10, R13 ;  /* 0x0000000a04177223 */ /* 0x002fca000000000d */
[----:B------:R2:W-:Y:S02]  /*0870*/  STG.E desc[UR6][R14.64], R23 ;  /* 0x000000170e007986 */ /* 0x0005e4000c101906 */
.L_x_2:
[----:B------:R-:W-:Y:S05]  /*0880*/  @!P0 EXIT ;  /* 0x000000000000894d */ /* 0x000fea0003800000 */
[----:B------:R-:W-:Y:S02]  /*0890*/  ISETP.NE.AND P1, PT, R6, 0x1, PT ;  /* 0x000000010600780c */ /* 0x000fe40003f25270 */
[----:B------:R-:W-:-:S04]  /*08a0*/  LOP3.LUT R4, R0, 0x1, RZ, 0xc0, !PT ;  /* 0x0000000100047812 */ /* 0x000fc800078ec0ff */
[----:B------:R-:W-:-:S07]  /*08b0*/  ISETP.NE.U32.AND P0, PT, R4, 0x1, PT ;  /* 0x000000010400780c */ /* 0x000fce0003f05070 */
[----:B------:R-:W-:Y:S06]  /*08c0*/  @!P1 BRA `(.L_x_3) ;  /* 0x00000000004c9947 */ /* 0x000fec0003800000 */
[----:B------:R-:W2:Y:S01]  /*08d0*/  LDC.64 R10, c[0x0][0x388] ;  /* 0x0000e200ff0a7b82 */ /* 0x000ea20000000a00 */
[----:B------:R-:W3:Y:S01]  /*08e0*/  LDCU.64 UR4, c[0x0][0x380] ;  /* 0x00007000ff0477ac */ /* 0x000ee20008000a00 */
[----:B------:R-:W-:Y:S01]  /*08f0*/  IADD3 R4, P1, PT, R2, R7, RZ ;  /* 0x0000000702047210 */ /* 0x000fe20007f3e0ff */
[----:B------:R-:W-:-:S03]  /*0900*/  IMAD R17, R7, R0, R3 ;  /* 0x0000000007117224 */ /* 0x000fc600078e0203 */
[----:B------:R-:W-:Y:S02]  /*0910*/  IADD3.X R9, PT, PT, RZ, R5, RZ, P1, !PT ;  /* 0x00000005ff097210 */ /* 0x000fe40000ffe4ff */
[----:B---3--:R-:W-:-:S04]  /*0920*/  LEA R8, P1, R4, UR4, 0x2 ;  /* 0x0000000404087c11 */ /* 0x008fc8000f8210ff */
[----:B------:R-:W-:Y:S01]  /*0930*/  LEA.HI.X R9, R4, UR5, R9, 0x2, P1 ;  /* 0x0000000504097c11 */ /* 0x000fe200088f1409 */
[----:B--2---:R-:W-:-:S04]  /*0940*/  IMAD.WIDE.U32 R12, R17, 0x4, R10 ;  /* 0x00000004110c7825 */ /* 0x004fc800078e000a */
[----:B------:R-:W2:Y:S04]  /*0950*/  LDG.E R4, desc[UR6][R8.64] ;  /* 0x0000000608047981 */ /* 0x000ea8000c1e1900 */
[----:B------:R-:W2:Y:S01]  /*0960*/  LDG.E R12, desc[UR6][R12.64] ;  /* 0x000000060c0c7981 */ /* 0x000ea2000c1e1900 */
[----:B------:R-:W-:-:S04]  /*0970*/  IMAD.IADD R19, R17, 0x1, R0 ;  /* 0x0000000111137824 */ /* 0x000fc800078e0200 */
[----:B------:R-:W-:-:S04]  /*0980*/  IMAD.WIDE.U32 R10, R19, 0x4, R10 ;  /* 0x00000004130a7825 */ /* 0x000fc800078e000a */
[----:B--2--5:R-:W-:-:S05]  /*0990*/  FFMA R17, R4, R12, R23 ;  /* 0x0000000c04117223 */ /* 0x024fca0000000017 */
[----:B------:R3:W-:Y:S04]  /*09a0*/  STG.E desc[UR6][R14.64], R17 ;  /* 0x000000110e007986 */ /* 0x0007e8000c101906 */
[----:B------:R-:W1:Y:S04]  /*09b0*/  LDG.E R4, desc[UR6][R8.64+0x4] ;  /* 0x0000040608047981 */ /* 0x000e68000c1e1900 */
[----:B------:R-:W1:Y:S01]  /*09c0*/  LDG.E R10, desc[UR6][R10.64] ;  /* 0x000000060a0a7981 */ /* 0x000e62000c1e1900 */
[----:B------:R-:W-:Y:S01]  /*09d0*/  IADD3 R7, PT, PT, R7, 0x2, RZ ;  /* 0x0000000207077810 */ /* 0x000fe20007ffe0ff */
[----:B-1----:R-:W-:-:S05]  /*09e0*/  FFMA R23, R4, R10, R17 ;  /* 0x0000000a04177223 */ /* 0x002fca0000000011 */
[----:B------:R3:W-:Y:S02]  /*09f0*/  STG.E desc[UR6][R14.64], R23 ;  /* 0x000000170e007986 */ /* 0x0007e4000c101906 */
.L_x_3:
[----:B------:R-:W-:Y:S05]  /*0a00*/  @P0 EXIT ;  /* 0x000000000000094d */ /* 0x000fea0003800000 */
[----:B------:R-:W4:Y:S01]  /*0a10*/  LDC.64 R8, c[0x0][0x388] ;  /* 0x0000e200ff087b82 */ /* 0x000f220000000a00 */
[----:B------:R-:W0:Y:S01]  /*0a20*/  LDCU.64 UR4, c[0x0][0x380] ;  /* 0x00007000ff0477ac */ /* 0x000e220008000a00 */
[----:B------:R-:W-:Y:S01]  /*0a30*/  IADD3 R6, P0, PT, R2, R7, RZ ;  /* 0x0000000702067210 */ /* 0x000fe20007f1e0ff */
[----:B------:R-:W-:-:S03]  /*0a40*/  IMAD R3, R7, R0, R3 ;  /* 0x0000000007037224 */ /* 0x000fc600078e0203 */
[----:B------:R-:W-:Y:S02]  /*0a50*/  IADD3.X R5, PT, PT, RZ, R5, RZ, P0, !PT ;  /* 0x00000005ff057210 */ /* 0x000fe400007fe4ff */
[----:B0-----:R-:W-:-:S04]  /*0a60*/  LEA R4, P0, R6, UR4, 0x2 ;  /* 0x0000000406047c11 */ /* 0x001fc8000f8010ff */
[----:B------:R-:W-:Y:S01]  /*0a70*/  LEA.HI.X R5, R6, UR5, R5, 0x2, P0 ;  /* 0x0000000506057c11 */ /* 0x000fe200080f1405 */
[----:B----4-:R-:W-:-:S04]  /*0a80*/  IMAD.WIDE.U32 R2, R3, 0x4, R8 ;  /* 0x0000000403027825 */ /* 0x010fc800078e0008 */
[----:B------:R-:W1:Y:S04]  /*0a90*/  LDG.E R4, desc[UR6][R4.64] ;  /* 0x0000000604047981 */ /* 0x000e68000c1e1900 */
[----:B------:R-:W1:Y:S02]  /*0aa0*/  LDG.E R2, desc[UR6][R2.64] ;  /* 0x0000000602027981 */ /* 0x000e64000c1e1900 */
[----:B-123-5:R-:W-:-:S05]  /*0ab0*/  FFMA R23, R4, R2, R23 ;  /* 0x0000000204177223 */ /* 0x02efca0000000017 */
[----:B------:R-:W-:Y:S01]  /*0ac0*/  STG.E desc[UR6][R14.64], R23 ;  /* 0x000000170e007986 */ /* 0x000fe2000c101906 */
[----:B------:R-:W-:Y:S05]  /*0ad0*/  EXIT ;  /* 0x000000000000794d */ /* 0x000fea0003800000 */
.L_x_4:
[----:B------:R-:W-:-:S00]  /*0ae0*/  BRA `(.L_x_4) ;  /* 0xfffffffc00fc7947 */ /* 0x000fc0000383ffff */
[----:B------:R-:W-:-:S00]  /*0af0*/  NOP ;  /* 0x0000000000007918 */ /* 0x000fc00000000000 */
        /* <DEDUP_REMOVED lines=8> */
.L_x_5:


//--------------------- .nv.shared.reserved.0     --------------------------
	.section	.nv.shared.reserved.0,"aw",@nobits
	.weak		__nv_reservedSMEM_offset_0_alias
	.size		__nv_reservedSMEM_offset_0_alias, 0, 64
	.other		__nv_reservedSMEM_offset_0_alias,@"STO_CUDA_RESERVED_SHARED STV_DEFAULT"
__nv_reservedSMEM_offset_0_alias:
	.zero		0
	.zero		64


//--------------------- .nv.constant0._Z6VecAddPfS_S_i --------------------------
	.section	.nv.constant0._Z6VecAddPfS_S_i,"a",@progbits
	.sectionflags	@""
	.align	4
.nv.constant0._Z6VecAddPfS_S_i:
	.zero		924


//--------------------- SYMBOLS --------------------------

	.type		.nv.reservedSmem.offset0,@object
	.size		.nv.reservedSmem.offset0,0x4
